//
// Generated by NVIDIA NVVM Compiler
//
// Compiler Build ID: CL-36424714
// Cuda compilation tools, release 13.0, V13.0.88
// Based on NVVM 20.0.0
//

.version 9.0
.target sm_100
.address_size 64

	// .globl	kern_c2i

.visible .entry kern_c2i(
	.param .u32 kern_c2i_param_0,
	.param .u64 .ptr .align 1 kern_c2i_param_1,
	.param .u64 .ptr .align 1 kern_c2i_param_2,
	.param .u64 .ptr .align 1 kern_c2i_param_3
)
{
	.reg .pred 	%p<2>;
	.reg .b32 	%r<19>;
	.reg .b32 	%f<3>;
	.reg .b64 	%rd<12>;

	ld.param.u32 	%r2, [kern_c2i_param_0];
	ld.param.u64 	%rd1, [kern_c2i_param_1];
	ld.param.u64 	%rd2, [kern_c2i_param_2];
	ld.param.u64 	%rd3, [kern_c2i_param_3];
	mov.u32 	%r3, %nctaid.y;
	mov.u32 	%r4, %nctaid.x;
	mov.u32 	%r5, %ctaid.z;
	mov.u32 	%r6, %ctaid.y;
	mov.u32 	%r7, %ctaid.x;
	mad.lo.s32 	%r8, %r5, %r3, %r6;
	mad.lo.s32 	%r9, %r8, %r4, %r7;
	mov.u32 	%r10, %ntid.z;
	mov.u32 	%r11, %ntid.y;
	mov.u32 	%r12, %ntid.x;
	mov.u32 	%r13, %tid.z;
	mov.u32 	%r14, %tid.y;
	mov.u32 	%r15, %tid.x;
	mad.lo.s32 	%r16, %r9, %r10, %r13;
	mad.lo.s32 	%r17, %r16, %r11, %r14;
	mad.lo.s32 	%r1, %r17, %r12, %r15;
	setp.ge.u32 	%p1, %r1, %r2;
	@%p1 bra 	$L__BB0_2;
	cvta.to.global.u64 	%rd4, %rd2;
	cvta.to.global.u64 	%rd5, %rd1;
	cvta.to.global.u64 	%rd6, %rd3;
	mul.wide.u32 	%rd7, %r1, 4;
	add.s64 	%rd8, %rd4, %rd7;
	ld.global.f32 	%f1, [%rd8];
	shl.b32 	%r18, %r1, 1;
	mul.wide.u32 	%rd9, %r18, 4;
	add.s64 	%rd10, %rd5, %rd9;
	st.global.f32 	[%rd10], %f1;
	add.s64 	%rd11, %rd6, %rd7;
	ld.global.f32 	%f2, [%rd11];
	st.global.f32 	[%rd10+4], %f2;
$L__BB0_2:
	ret;

}
	// .globl	kern_i2c
.visible .entry kern_i2c(
	.param .u32 kern_i2c_param_0,
	.param .u64 .ptr .align 1 kern_i2c_param_1,
	.param .u64 .ptr .align 1 kern_i2c_param_2,
	.param .u64 .ptr .align 1 kern_i2c_param_3
)
{
	.reg .pred 	%p<2>;
	.reg .b32 	%r<19>;
	.reg .b32 	%f<3>;
	.reg .b64 	%rd<12>;

	ld.param.u32 	%r2, [kern_i2c_param_0];
	ld.param.u64 	%rd1, [kern_i2c_param_1];
	ld.param.u64 	%rd2, [kern_i2c_param_2];
	ld.param.u64 	%rd3, [kern_i2c_param_3];
	mov.u32 	%r3, %nctaid.y;
	mov.u32 	%r4, %nctaid.x;
	mov.u32 	%r5, %ctaid.z;
	mov.u32 	%r6, %ctaid.y;
	mov.u32 	%r7, %ctaid.x;
	mad.lo.s32 	%r8, %r5, %r3, %r6;
	mad.lo.s32 	%r9, %r8, %r4, %r7;
	mov.u32 	%r10, %ntid.z;
	mov.u32 	%r11, %ntid.y;
	mov.u32 	%r12, %ntid.x;
	mov.u32 	%r13, %tid.z;
	mov.u32 	%r14, %tid.y;
	mov.u32 	%r15, %tid.x;
	mad.lo.s32 	%r16, %r9, %r10, %r13;
	mad.lo.s32 	%r17, %r16, %r11, %r14;
	mad.lo.s32 	%r1, %r17, %r12, %r15;
	setp.ge.u32 	%p1, %r1, %r2;
	@%p1 bra 	$L__BB1_2;
	cvta.to.global.u64 	%rd4, %rd3;
	cvta.to.global.u64 	%rd5, %rd1;
	cvta.to.global.u64 	%rd6, %rd2;
	shl.b32 	%r18, %r1, 1;
	mul.wide.u32 	%rd7, %r18, 4;
	add.s64 	%rd8, %rd4, %rd7;
	ld.global.f32 	%f1, [%rd8];
	mul.wide.u32 	%rd9, %r1, 4;
	add.s64 	%rd10, %rd5, %rd9;
	st.global.f32 	[%rd10], %f1;
	ld.global.f32 	%f2, [%rd8+4];
	add.s64 	%rd11, %rd6, %rd9;
	st.global.f32 	[%rd11], %f2;
$L__BB1_2:
	ret;

}


// ===== COMPILED SASS (sm_100) =====

	.target	sm_100

	.elftype	@"ET_EXEC"


//--------------------- .note.nv.tkinfo           --------------------------
	.section	.note.nv.tkinfo,"",@"SHT_NOTE"
	.sectionflags	@"SHF_NOTE_NV_TKINFO"
	.tkinfo
        /*0018*/ 	.word	0x00000002
        /*0030*/ 	.string	""
        /*0030*/ 	.string	"ptxas"
        /*0030*/ 	.string	"Cuda compilation tools, release 13.0, V13.0.88"
        /*0030*/ 	.string	"Build cuda_13.0.r13.0/compiler.36424714_0"
        /*0030*/ 	.string	"-arch sm_100 -m 64 "



//--------------------- .note.nv.cuinfo           --------------------------
	.section	.note.nv.cuinfo,"",@"SHT_NOTE"
	.sectionflags	@"SHF_NOTE_NV_CUINFO"
        /*0018*/ 	.short	0x0002
        /*001a*/ 	.short	0x0064
        /*001c*/ 	.short	0x0082
	.zero		2


//--------------------- .nv.info                  --------------------------
	.section	.nv.info,"",@"SHT_CUDA_INFO"
	.align	4


	//----- nvinfo : EIATTR_REGCOUNT
	.align		4
        /*0000*/ 	.byte	0x04, 0x2f
        /*0002*/ 	.short	(.L_1 - .L_0)
	.align		4
.L_0:
        /*0004*/ 	.word	index@(kern_c2i)
        /*0008*/ 	.word	0x0000000e


	//----- nvinfo : EIATTR_FRAME_SIZE
	.align		4
.L_1:
        /*000c*/ 	.byte	0x04, 0x11
        /*000e*/ 	.short	(.L_3 - .L_2)
	.align		4
.L_2:
        /*0010*/ 	.word	index@(kern_c2i)
        /*0014*/ 	.word	0x00000000


	//----- nvinfo : EIATTR_REGCOUNT
	.align		4
.L_3:
        /*0018*/ 	.byte	0x04, 0x2f
        /*001a*/ 	.short	(.L_5 - .L_4)
	.align		4
.L_4:
        /*001c*/ 	.word	index@(kern_i2c)
        /*0020*/ 	.word	0x00000010


	//----- nvinfo : EIATTR_FRAME_SIZE
	.align		4
.L_5:
        /*0024*/ 	.byte	0x04, 0x11
        /*0026*/ 	.short	(.L_7 - .L_6)
	.align		4
.L_6:
        /*0028*/ 	.word	index@(kern_i2c)
        /*002c*/ 	.word	0x00000000


	//----- nvinfo : EIATTR_MIN_STACK_SIZE
	.align		4
.L_7:
        /*0030*/ 	.byte	0x04, 0x12
        /*0032*/ 	.short	(.L_9 - .L_8)
	.align		4
.L_8:
        /*0034*/ 	.word	index@(kern_i2c)
        /*0038*/ 	.word	0x00000000


	//----- nvinfo : EIATTR_MIN_STACK_SIZE
	.align		4
.L_9:
        /*003c*/ 	.byte	0x04, 0x12
        /*003e*/ 	.short	(.L_11 - .L_10)
	.align		4
.L_10:
        /*0040*/ 	.word	index@(kern_c2i)
        /*0044*/ 	.word	0x00000000
.L_11:


//--------------------- .nv.compat                --------------------------
	.section	.nv.compat,"",@"SHT_CUDA_COMPAT_INFO"
	.align	4
        /*0000*/ 	.byte	0x02, 0x09, 0x00, 0x00, 0x02, 0x02, 0x01, 0x00, 0x02, 0x05, 0x05, 0x00, 0x03, 0x07, 0x01, 0x01
        /*0010*/ 	.byte	0x02, 0x03, 0x00, 0x00, 0x02, 0x06, 0x01, 0x00, 0x04, 0x0b, 0x08, 0x00, 0x09, 0x00, 0x00, 0x00
        /*0020*/ 	.byte	0x00, 0x00, 0x00, 0x00


//--------------------- .nv.info.kern_i2c         --------------------------
	.section	.nv.info.kern_i2c,"",@"SHT_CUDA_INFO"
	.sectionflags	@""
	.align	4


	//----- nvinfo : EIATTR_CUDA_API_VERSION
	.align		4
        /*0000*/ 	.byte	0x04, 0x37
        /*0002*/ 	.short	(.L_13 - .L_12)
.L_12:
        /*0004*/ 	.word	0x00000082


	//----- nvinfo : EIATTR_KPARAM_INFO
	.align		4
.L_13:
        /*0008*/ 	.byte	0x04, 0x17
        /*000a*/ 	.short	(.L_15 - .L_14)
.L_14:
        /*000c*/ 	.word	0x00000000
        /*0010*/ 	.short	0x0003
        /*0012*/ 	.short	0x0018
        /*0014*/ 	.byte	0x00, 0xf5, 0x21, 0x00


	//----- nvinfo : EIATTR_KPARAM_INFO
	.align		4
.L_15:
        /*0018*/ 	.byte	0x04, 0x17
        /*001a*/ 	.short	(.L_17 - .L_16)
.L_16:
        /*001c*/ 	.word	0x00000000
        /*0020*/ 	.short	0x0002
        /*0022*/ 	.short	0x0010
        /*0024*/ 	.byte	0x00, 0xf5, 0x21, 0x00


	//----- nvinfo : EIATTR_KPARAM_INFO
	.align		4
.L_17:
        /*0028*/ 	.byte	0x04, 0x17
        /*002a*/ 	.short	(.L_19 - .L_18)
.L_18:
        /*002c*/ 	.word	0x00000000
        /*0030*/ 	.short	0x0001
        /*0032*/ 	.short	0x0008
        /*0034*/ 	.byte	0x00, 0xf5, 0x21, 0x00


	//----- nvinfo : EIATTR_KPARAM_INFO
	.align		4
.L_19:
        /*0038*/ 	.byte	0x04, 0x17
        /*003a*/ 	.short	(.L_21 - .L_20)
.L_20:
        /*003c*/ 	.word	0x00000000
        /*0040*/ 	.short	0x0000
        /*0042*/ 	.short	0x0000
        /*0044*/ 	.byte	0x00, 0xf0, 0x11, 0x00


	//----- nvinfo : EIATTR_SPARSE_MMA_MASK
	.align		4
.L_21:
        /*0048*/ 	.byte	0x03, 0x50
        /*004a*/ 	.short	0x0000


	//----- nvinfo : EIATTR_MAXREG_COUNT
	.align		4
        /*004c*/ 	.byte	0x03, 0x1b
        /*004e*/ 	.short	0x00ff


	//----- nvinfo : EIATTR_MERCURY_ISA_VERSION
	.align		4
        /*0050*/ 	.byte	0x03, 0x5f
        /*0052*/ 	.short	0x0101


	//----- nvinfo : EIATTR_VRC_CTA_INIT_COUNT
	.align		4
        /*0054*/ 	.byte	0x02, 0x4a
	.zero		1
	.zero		1


	//----- nvinfo : EIATTR_EXIT_INSTR_OFFSETS
	.align		4
        /*0058*/ 	.byte	0x04, 0x1c
        /*005a*/ 	.short	(.L_23 - .L_22)


	//   ....[0]....
.L_22:
        /*005c*/ 	.word	0x00000130


	//   ....[1]....
        /*0060*/ 	.word	0x00000200


	//----- nvinfo : EIATTR_CBANK_PARAM_SIZE
	.align		4
.L_23:
        /*0064*/ 	.byte	0x03, 0x19
        /*0066*/ 	.short	0x0020


	//----- nvinfo : EIATTR_PARAM_CBANK
	.align		4
        /*0068*/ 	.byte	0x04, 0x0a
        /*006a*/ 	.short	(.L_25 - .L_24)
	.align		4
.L_24:
        /*006c*/ 	.word	index@(.nv.constant0.kern_i2c)
        /*0070*/ 	.short	0x0380
        /*0072*/ 	.short	0x0020


	//----- nvinfo : EIATTR_SW_WAR
	.align		4
.L_25:
        /*0074*/ 	.byte	0x04, 0x36
        /*0076*/ 	.short	(.L_27 - .L_26)
.L_26:
        /*0078*/ 	.word	0x00000008
.L_27:


//--------------------- .nv.info.kern_c2i         --------------------------
	.section	.nv.info.kern_c2i,"",@"SHT_CUDA_INFO"
	.sectionflags	@""
	.align	4


	//----- nvinfo : EIATTR_CUDA_API_VERSION
	.align		4
        /*0000*/ 	.byte	0x04, 0x37
        /*0002*/ 	.short	(.L_29 - .L_28)
.L_28:
        /*0004*/ 	.word	0x00000082


	//----- nvinfo : EIATTR_KPARAM_INFO
	.align		4
.L_29:
        /*0008*/ 	.byte	0x04, 0x17
        /*000a*/ 	.short	(.L_31 - .L_30)
.L_30:
        /*000c*/ 	.word	0x00000000
        /*0010*/ 	.short	0x0003
        /*0012*/ 	.short	0x0018
        /*0014*/ 	.byte	0x00, 0xf5, 0x21, 0x00


	//----- nvinfo : EIATTR_KPARAM_INFO
	.align		4
.L_31:
        /*0018*/ 	.byte	0x04, 0x17
        /*001a*/ 	.short	(.L_33 - .L_32)
.L_32:
        /*001c*/ 	.word	0x00000000
        /*0020*/ 	.short	0x0002
        /*0022*/ 	.short	0x0010
        /*0024*/ 	.byte	0x00, 0xf5, 0x21, 0x00


	//----- nvinfo : EIATTR_KPARAM_INFO
	.align		4
.L_33:
        /*0028*/ 	.byte	0x04, 0x17
        /*002a*/ 	.short	(.L_35 - .L_34)
.L_34:
        /*002c*/ 	.word	0x00000000
        /*0030*/ 	.short	0x0001
        /*0032*/ 	.short	0x0008
        /*0034*/ 	.byte	0x00, 0xf5, 0x21, 0x00


	//----- nvinfo : EIATTR_KPARAM_INFO
	.align		4
.L_35:
        /*0038*/ 	.byte	0x04, 0x17
        /*003a*/ 	.short	(.L_37 - .L_36)
.L_36:
        /*003c*/ 	.word	0x00000000
        /*0040*/ 	.short	0x0000
        /*0042*/ 	.short	0x0000
        /*0044*/ 	.byte	0x00, 0xf0, 0x11, 0x00


	//----- nvinfo : EIATTR_SPARSE_MMA_MASK
	.align		4
.L_37:
        /*0048*/ 	.byte	0x03, 0x50
        /*004a*/ 	.short	0x0000


	//----- nvinfo : EIATTR_MAXREG_COUNT
	.align		4
        /*004c*/ 	.byte	0x03, 0x1b
        /*004e*/ 	.short	0x00ff


	//----- nvinfo : EIATTR_MERCURY_ISA_VERSION
	.align		4
        /*0050*/ 	.byte	0x03, 0x5f
        /*0052*/ 	.short	0x0101


	//----- nvinfo : EIATTR_VRC_CTA_INIT_COUNT
	.align		4
        /*0054*/ 	.byte	0x02, 0x4a
	.zero		1
	.zero		1


	//----- nvinfo : EIATTR_EXIT_INSTR_OFFSETS
	.align		4
        /*0058*/ 	.byte	0x04, 0x1c
        /*005a*/ 	.short	(.L_39 - .L_38)


	//   ....[0]....
.L_38:
        /*005c*/ 	.word	0x00000130


	//   ....[1]....
        /*0060*/ 	.word	0x00000200


	//----- nvinfo : EIATTR_CBANK_PARAM_SIZE
	.align		4
.L_39:
        /*0064*/ 	.byte	0x03, 0x19
        /*0066*/ 	.short	0x0020


	//----- nvinfo : EIATTR_PARAM_CBANK
	.align		4
        /*0068*/ 	.byte	0x04, 0x0a
        /*006a*/ 	.short	(.L_41 - .L_40)
	.align		4
.L_40:
        /*006c*/ 	.word	index@(.nv.constant0.kern_c2i)
        /*0070*/ 	.short	0x0380
        /*0072*/ 	.short	0x0020


	//----- nvinfo : EIATTR_SW_WAR
	.align		4
.L_41:
        /*0074*/ 	.byte	0x04, 0x36
        /*0076*/ 	.short	(.L_43 - .L_42)
.L_42:
        /*0078*/ 	.word	0x00000008
.L_43:


//--------------------- .nv.callgraph             --------------------------
	.section	.nv.callgraph,"",@"SHT_CUDA_CALLGRAPH"
	.align	4
	.sectionentsize	8
	.align		4
        /*0000*/ 	.word	0x00000000
	.align		4
        /*0004*/ 	.word	0xffffffff
	.align		4
        /*0008*/ 	.word	0x00000000
	.align		4
        /*000c*/ 	.word	0xfffffffe
	.align		4
        /*0010*/ 	.word	0x00000000
	.align		4
        /*0014*/ 	.word	0xfffffffd
	.align		4
        /*0018*/ 	.word	0x00000000
	.align		4
        /*001c*/ 	.word	0xfffffffc


//--------------------- .text.kern_i2c            --------------------------
	.section	.text.kern_i2c,"ax",@progbits
	.align	128
        .global         kern_i2c
        .type           kern_i2c,@function
        .size           kern_i2c,(.L_x_2 - kern_i2c)
        .other          kern_i2c,@"STO_CUDA_ENTRY STV_DEFAULT"
kern_i2c:
.text.kern_i2c:
[----:B------:R-:W-:Y:S08]  /*0000*/  LDC R1, c[0x0][0x37c] ;  /* 0x0000df00ff017b82 */ /* 0x000ff00000000800 */
[----:B------:R-:W-:Y:S01]  /*0010*/  S2UR UR6, SR_CTAID.Z ;  /* 0x00000000000679c3 */ /* 0x000fe20000002700 */
[----:B------:R-:W0:Y:S01]  /*0020*/  LDCU UR4, c[0x0][0x374] ;  /* 0x00006e80ff0477ac */ /* 0x000e220008000800 */
[----:B------:R-:W1:Y:S01]  /*0030*/  S2R R3, SR_TID.Z ;  /* 0x0000000000037919 */ /* 0x000e620000002300 */
[----:B------:R-:W2:Y:S01]  /*0040*/  LDCU UR5, c[0x0][0x370] ;  /* 0x00006e00ff0577ac */ /* 0x000ea20008000800 */
[----:B------:R-:W3:Y:S04]  /*0050*/  S2R R5, SR_TID.Y ;  /* 0x0000000000057919 */ /* 0x000ee80000002200 */
[----:B------:R-:W0:Y:S01]  /*0060*/  S2UR UR7, SR_CTAID.Y ;  /* 0x00000000000779c3 */ /* 0x000e220000002600 */
[----:B------:R-:W4:Y:S07]  /*0070*/  S2R R9, SR_TID.X ;  /* 0x0000000000097919 */ /* 0x000f2e0000002100 */
[----:B------:R-:W2:Y:S08]  /*0080*/  S2UR UR8, SR_CTAID.X ;  /* 0x00000000000879c3 */ /* 0x000eb00000002500 */
[----:B------:R-:W1:Y:S01]  /*0090*/  LDC R0, c[0x0][0x368] ;  /* 0x0000da00ff007b82 */ /* 0x000e620000000800 */
[----:B0-----:R-:W-:Y:S01]  /*00a0*/  UIMAD UR4, UR4, UR6, UR7 ;  /* 0x00000006040472a4 */ /* 0x001fe2000f8e0207 */
[----:B------:R-:W3:Y:S01]  /*00b0*/  LDCU UR6, c[0x0][0x364] ;  /* 0x00006c80ff0677ac */ /* 0x000ee20008000800 */
[----:B------:R-:W4:Y:S02]  /*00c0*/  LDCU UR7, c[0x0][0x360] ;  /* 0x00006c00ff0777ac */ /* 0x000f240008000800 */
[----:B--2---:R-:W-:Y:S01]  /*00d0*/  UIMAD UR4, UR4, UR5, UR8 ;  /* 0x00000005040472a4 */ /* 0x004fe2000f8e0208 */
[----:B------:R-:W0:Y:S05]  /*00e0*/  LDCU UR5, c[0x0][0x380] ;  /* 0x00007000ff0577ac */ /* 0x000e2a0008000800 */
[----:B-1----:R-:W-:-:S04]  /*00f0*/  IMAD R0, R0, UR4, R3 ;  /* 0x0000000400007c24 */ /* 0x002fc8000f8e0203 */
[----:B---3--:R-:W-:-:S04]  /*0100*/  IMAD R0, R0, UR6, R5 ;  /* 0x0000000600007c24 */ /* 0x008fc8000f8e0205 */
[----:B----4-:R-:W-:-:S05]  /*0110*/  IMAD R9, R0, UR7, R9 ;  /* 0x0000000700097c24 */ /* 0x010fca000f8e0209 */
[----:B0-----:R-:W-:-:S13]  /*0120*/  ISETP.GE.U32.AND P0, PT, R9, UR5, PT ;  /* 0x0000000509007c0c */ /* 0x001fda000bf06070 */
[----:B------:R-:W-:Y:S05]  /*0130*/  @P0 EXIT ;  /* 0x000000000000094d */ /* 0x000fea0003800000 */
[----:B------:R-:W0:Y:S01]  /*0140*/  LDC.64 R2, c[0x0][0x398] ;  /* 0x0000e600ff027b82 */ /* 0x000e220000000a00 */
[----:B------:R-:W1:Y:S01]  /*0150*/  LDCU.64 UR4, c[0x0][0x358] ;  /* 0x00006b00ff0477ac */ /* 0x000e620008000a00 */
[----:B------:R-:W-:-:S06]  /*0160*/  SHF.L.U32 R5, R9, 0x1, RZ ;  /* 0x0000000109057819 */ /* 0x000fcc00000006ff */
[----:B------:R-:W2:Y:S01]  /*0170*/  LDC.64 R6, c[0x0][0x390] ;  /* 0x0000e400ff067b82 */ /* 0x000ea20000000a00 */
[----:B0-----:R-:W-:-:S07]  /*0180*/  IMAD.WIDE.U32 R2, R5, 0x4, R2 ;  /* 0x0000000405027825 */ /* 0x001fce00078e0002 */
[----:B------:R-:W0:Y:S01]  /*0190*/  LDC.64 R4, c[0x0][0x388] ;  /* 0x0000e200ff047b82 */ /* 0x000e220000000a00 */
[----:B-1----:R-:W3:Y:S01]  /*01a0*/  LDG.E R11, desc[UR4][R2.64] ;  /* 0x00000004020b7981 */ /* 0x002ee2000c1e1900 */
[----:B0-----:R-:W-:-:S05]  /*01b0*/  IMAD.WIDE.U32 R4, R9, 0x4, R4 ;  /* 0x0000000409047825 */ /* 0x001fca00078e0004 */
[----:B---3--:R-:W-:Y:S04]  /*01c0*/  STG.E desc[UR4][R4.64], R11 ;  /* 0x0000000b04007986 */ /* 0x008fe8000c101904 */
[----:B------:R-:W3:Y:S01]  /*01d0*/  LDG.E R13, desc[UR4][R2.64+0x4] ;  /* 0x00000404020d7981 */ /* 0x000ee2000c1e1900 */
[----:B--2---:R-:W-:-:S05]  /*01e0*/  IMAD.WIDE.U32 R6, R9, 0x4, R6 ;  /* 0x0000000409067825 */ /* 0x004fca00078e0006 */
[----:B---3--:R-:W-:Y:S01]  /*01f0*/  STG.E desc[UR4][R6.64], R13 ;  /* 0x0000000d06007986 */ /* 0x008fe2000c101904 */
[----:B------:R-:W-:Y:S05]  /*0200*/  EXIT ;  /* 0x000000000000794d */ /* 0x000fea0003800000 */
.L_x_0:
[----:B------:R-:W-:-:S00]  /*0210*/  BRA `(.L_x_0) ;  /* 0xfffffffc00fc7947 */ /* 0x000fc0000383ffff */
[----:B------:R-:W-:-:S00]  /*0220*/  NOP ;  /* 0x0000000000007918 */ /* 0x000fc00000000000 */
        /* <DEDUP_REMOVED lines=13> */
.L_x_2:


//--------------------- .text.kern_c2i            --------------------------
	.section	.text.kern_c2i,"ax",@progbits
	.align	128
        .global         kern_c2i
        .type           kern_c2i,@function
        .size           kern_c2i,(.L_x_3 - kern_c2i)
        .other          kern_c2i,@"STO_CUDA_ENTRY STV_DEFAULT"
kern_c2i:
.text.kern_c2i:
        /* <DEDUP_REMOVED lines=21> */
[----:B------:R-:W1:Y:S07]  /*0150*/  LDCU.64 UR4, c[0x0][0x358] ;  /* 0x00006b00ff0477ac */ /* 0x000e6e0008000a00 */
[----:B------:R-:W2:Y:S08]  /*0160*/  LDC.64 R4, c[0x0][0x388] ;  /* 0x0000e200ff047b82 */ /* 0x000eb00000000a00 */
[----:B------:R-:W3:Y:S01]  /*0170*/  LDC.64 R6, c[0x0][0x398] ;  /* 0x0000e600ff067b82 */ /* 0x000ee20000000a00 */
[----:B0-----:R-:W-:-:S06]  /*0180*/  IMAD.WIDE.U32 R2, R9, 0x4, R2 ;  /* 0x0000000409027825 */ /* 0x001fcc00078e0002 */
[----:B-1----:R-:W4:Y:S01]  /*0190*/  LDG.E R3, desc[UR4][R2.64] ;  /* 0x0000000402037981 */ /* 0x002f22000c1e1900 */
[----:B------:R-:W-:-:S05]  /*01a0*/  SHF.L.U32 R11, R9, 0x1, RZ ;  /* 0x00000001090b7819 */ /* 0x000fca00000006ff */
[----:B--2---:R-:W-:-:S04]  /*01b0*/  IMAD.WIDE.U32 R4, R11, 0x4, R4 ;  /* 0x000000040b047825 */ /* 0x004fc800078e0004 */
[----:B---3--:R-:W-:Y:S01]  /*01c0*/  IMAD.WIDE.U32 R6, R9, 0x4, R6 ;  /* 0x0000000409067825 */ /* 0x008fe200078e0006 */
[----:B----4-:R-:W-:Y:S05]  /*01d0*/  STG.E desc[UR4][R4.64], R3 ;  /* 0x0000000304007986 */ /* 0x010fea000c101904 */
[----:B------:R-:W2:Y:S04]  /*01e0*/  LDG.E R7, desc[UR4][R6.64] ;  /* 0x0000000406077981 */ /* 0x000ea8000c1e1900 */
[----:B--2---:R-:W-:Y:S01]  /*01f0*/  STG.E desc[UR4][R4.64+0x4], R7 ;  /* 0x0000040704007986 */ /* 0x004fe2000c101904 */
[----:B------:R-:W-:Y:S05]  /*0200*/  EXIT ;  /* 0x000000000000794d */ /* 0x000fea0003800000 */
.L_x_1:
        /* <DEDUP_REMOVED lines=15> */
.L_x_3:


//--------------------- .nv.shared.reserved.0     --------------------------
	.section	.nv.shared.reserved.0,"aw",@nobits
	.weak		__nv_reservedSMEM_offset_0_alias
	.size		__nv_reservedSMEM_offset_0_alias, 0, 64
	.other		__nv_reservedSMEM_offset_0_alias,@"STO_CUDA_RESERVED_SHARED STV_DEFAULT"
__nv_reservedSMEM_offset_0_alias:
	.zero		0
	.zero		64


//--------------------- .nv.constant0.kern_i2c    --------------------------
	.section	.nv.constant0.kern_i2c,"a",@progbits
	.sectionflags	@""
	.align	4
.nv.constant0.kern_i2c:
	.zero		928


//--------------------- .nv.constant0.kern_c2i    --------------------------
	.section	.nv.constant0.kern_c2i,"a",@progbits
	.sectionflags	@""
	.align	4
.nv.constant0.kern_c2i:
	.zero		928


//--------------------- SYMBOLS --------------------------

	.type		.nv.reservedSmem.offset0,@object
	.size		.nv.reservedSmem.offset0,0x4
